//
// Generated by NVIDIA NVVM Compiler
//
// Compiler Build ID: CL-36424714
// Cuda compilation tools, release 13.0, V13.0.88
// Based on NVVM 20.0.0
//

.version 9.0
.target sm_100
.address_size 64

	// .globl	_Z6inidatPf
.extern .func  (.param .b32 func_retval0) vprintf
(
	.param .b64 vprintf_param_0,
	.param .b64 vprintf_param_1
)
;
.global .align 1 .b8 $str[6] = {37, 46, 50, 102, 32};
.global .align 1 .b8 $str$1[2] = {10};

.visible .entry _Z6inidatPf(
	.param .u64 .ptr .align 1 _Z6inidatPf_param_0
)
{
	.reg .pred 	%p<2>;
	.reg .b32 	%r<17>;
	.reg .b32 	%f<2>;
	.reg .b64 	%rd<5>;

	ld.param.u64 	%rd1, [_Z6inidatPf_param_0];
	mov.u32 	%r3, %ctaid.x;
	mov.u32 	%r4, %ntid.x;
	mov.u32 	%r5, %tid.x;
	mad.lo.s32 	%r1, %r3, %r4, %r5;
	mov.u32 	%r6, %ctaid.y;
	mov.u32 	%r7, %ntid.y;
	mov.u32 	%r8, %tid.y;
	mad.lo.s32 	%r9, %r6, %r7, %r8;
	max.u32 	%r10, %r1, %r9;
	setp.gt.u32 	%p1, %r10, 9;
	@%p1 bra 	$L__BB0_2;
	cvta.to.global.u64 	%rd2, %rd1;
	sub.s32 	%r11, 9, %r1;
	sub.s32 	%r12, 9, %r9;
	mul.lo.s32 	%r13, %r9, %r1;
	mul.lo.s32 	%r14, %r13, %r11;
	mul.lo.s32 	%r15, %r14, %r12;
	cvt.rn.f32.u32 	%f1, %r15;
	mad.lo.s32 	%r16, %r1, 10, %r9;
	mul.wide.u32 	%rd3, %r16, 4;
	add.s64 	%rd4, %rd2, %rd3;
	st.global.f32 	[%rd4], %f1;
$L__BB0_2:
	ret;

}
	// .globl	_Z5printPf
.visible .entry _Z5printPf(
	.param .u64 .ptr .align 1 _Z5printPf_param_0
)
{
	.local .align 8 .b8 	__local_depot1[8];
	.reg .b64 	%SP;
	.reg .b64 	%SPL;
	.reg .pred 	%p<2>;
	.reg .b32 	%r<49>;
	.reg .b32 	%f<21>;
	.reg .b64 	%rd<14>;
	.reg .b64 	%fd<21>;

	mov.u64 	%SPL, __local_depot1;
	cvta.local.u64 	%SP, %SPL;
	ld.param.u64 	%rd5, [_Z5printPf_param_0];
	cvta.to.global.u64 	%rd6, %rd5;
	add.u64 	%rd7, %SP, 0;
	add.u64 	%rd1, %SPL, 0;
	add.s64 	%rd13, %rd6, 40;
	mov.b32 	%r48, 0;
	mov.u64 	%rd8, $str;
	mov.u64 	%rd11, $str$1;
$L__BB1_1:
	ld.global.f32 	%f1, [%rd13+-40];
	cvt.f64.f32 	%fd1, %f1;
	st.local.f64 	[%rd1], %fd1;
	cvta.global.u64 	%rd9, %rd8;
	{ // callseq 0, 0
	.param .b64 param0;
	st.param.b64 	[param0], %rd9;
	.param .b64 param1;
	st.param.b64 	[param1], %rd7;
	.param .b32 retval0;
	call.uni (retval0), 
	vprintf, 
	(
	param0, 
	param1
	);
	ld.param.b32 	%r4, [retval0];
	} // callseq 0
	ld.global.f32 	%f2, [%rd13+-36];
	cvt.f64.f32 	%fd2, %f2;
	st.local.f64 	[%rd1], %fd2;
	{ // callseq 1, 0
	.param .b64 param0;
	st.param.b64 	[param0], %rd9;
	.param .b64 param1;
	st.param.b64 	[param1], %rd7;
	.param .b32 retval0;
	call.uni (retval0), 
	vprintf, 
	(
	param0, 
	param1
	);
	ld.param.b32 	%r6, [retval0];
	} // callseq 1
	ld.global.f32 	%f3, [%rd13+-32];
	cvt.f64.f32 	%fd3, %f3;
	st.local.f64 	[%rd1], %fd3;
	{ // callseq 2, 0
	.param .b64 param0;
	st.param.b64 	[param0], %rd9;
	.param .b64 param1;
	st.param.b64 	[param1], %rd7;
	.param .b32 retval0;
	call.uni (retval0), 
	vprintf, 
	(
	param0, 
	param1
	);
	ld.param.b32 	%r8, [retval0];
	} // callseq 2
	ld.global.f32 	%f4, [%rd13+-28];
	cvt.f64.f32 	%fd4, %f4;
	st.local.f64 	[%rd1], %fd4;
	{ // callseq 3, 0
	.param .b64 param0;
	st.param.b64 	[param0], %rd9;
	.param .b64 param1;
	st.param.b64 	[param1], %rd7;
	.param .b32 retval0;
	call.uni (retval0), 
	vprintf, 
	(
	param0, 
	param1
	);
	ld.param.b32 	%r10, [retval0];
	} // callseq 3
	ld.global.f32 	%f5, [%rd13+-24];
	cvt.f64.f32 	%fd5, %f5;
	st.local.f64 	[%rd1], %fd5;
	{ // callseq 4, 0
	.param .b64 param0;
	st.param.b64 	[param0], %rd9;
	.param .b64 param1;
	st.param.b64 	[param1], %rd7;
	.param .b32 retval0;
	call.uni (retval0), 
	vprintf, 
	(
	param0, 
	param1
	);
	ld.param.b32 	%r12, [retval0];
	} // callseq 4
	ld.global.f32 	%f6, [%rd13+-20];
	cvt.f64.f32 	%fd6, %f6;
	st.local.f64 	[%rd1], %fd6;
	{ // callseq 5, 0
	.param .b64 param0;
	st.param.b64 	[param0], %rd9;
	.param .b64 param1;
	st.param.b64 	[param1], %rd7;
	.param .b32 retval0;
	call.uni (retval0), 
	vprintf, 
	(
	param0, 
	param1
	);
	ld.param.b32 	%r14, [retval0];
	} // callseq 5
	ld.global.f32 	%f7, [%rd13+-16];
	cvt.f64.f32 	%fd7, %f7;
	st.local.f64 	[%rd1], %fd7;
	{ // callseq 6, 0
	.param .b64 param0;
	st.param.b64 	[param0], %rd9;
	.param .b64 param1;
	st.param.b64 	[param1], %rd7;
	.param .b32 retval0;
	call.uni (retval0), 
	vprintf, 
	(
	param0, 
	param1
	);
	ld.param.b32 	%r16, [retval0];
	} // callseq 6
	ld.global.f32 	%f8, [%rd13+-12];
	cvt.f64.f32 	%fd8, %f8;
	st.local.f64 	[%rd1], %fd8;
	{ // callseq 7, 0
	.param .b64 param0;
	st.param.b64 	[param0], %rd9;
	.param .b64 param1;
	st.param.b64 	[param1], %rd7;
	.param .b32 retval0;
	call.uni (retval0), 
	vprintf, 
	(
	param0, 
	param1
	);
	ld.param.b32 	%r18, [retval0];
	} // callseq 7
	ld.global.f32 	%f9, [%rd13+-8];
	cvt.f64.f32 	%fd9, %f9;
	st.local.f64 	[%rd1], %fd9;
	{ // callseq 8, 0
	.param .b64 param0;
	st.param.b64 	[param0], %rd9;
	.param .b64 param1;
	st.param.b64 	[param1], %rd7;
	.param .b32 retval0;
	call.uni (retval0), 
	vprintf, 
	(
	param0, 
	param1
	);
	ld.param.b32 	%r20, [retval0];
	} // callseq 8
	ld.global.f32 	%f10, [%rd13+-4];
	cvt.f64.f32 	%fd10, %f10;
	st.local.f64 	[%rd1], %fd10;
	{ // callseq 9, 0
	.param .b64 param0;
	st.param.b64 	[param0], %rd9;
	.param .b64 param1;
	st.param.b64 	[param1], %rd7;
	.param .b32 retval0;
	call.uni (retval0), 
	vprintf, 
	(
	param0, 
	param1
	);
	ld.param.b32 	%r22, [retval0];
	} // callseq 9
	cvta.global.u64 	%rd12, %rd11;
	{ // callseq 10, 0
	.param .b64 param0;
	st.param.b64 	[param0], %rd12;
	.param .b64 param1;
	st.param.b64 	[param1], 0;
	.param .b32 retval0;
	call.uni (retval0), 
	vprintf, 
	(
	param0, 
	param1
	);
	ld.param.b32 	%r24, [retval0];
	} // callseq 10
	ld.global.f32 	%f11, [%rd13];
	cvt.f64.f32 	%fd11, %f11;
	st.local.f64 	[%rd1], %fd11;
	{ // callseq 11, 0
	.param .b64 param0;
	st.param.b64 	[param0], %rd9;
	.param .b64 param1;
	st.param.b64 	[param1], %rd7;
	.param .b32 retval0;
	call.uni (retval0), 
	vprintf, 
	(
	param0, 
	param1
	);
	ld.param.b32 	%r26, [retval0];
	} // callseq 11
	ld.global.f32 	%f12, [%rd13+4];
	cvt.f64.f32 	%fd12, %f12;
	st.local.f64 	[%rd1], %fd12;
	{ // callseq 12, 0
	.param .b64 param0;
	st.param.b64 	[param0], %rd9;
	.param .b64 param1;
	st.param.b64 	[param1], %rd7;
	.param .b32 retval0;
	call.uni (retval0), 
	vprintf, 
	(
	param0, 
	param1
	);
	ld.param.b32 	%r28, [retval0];
	} // callseq 12
	ld.global.f32 	%f13, [%rd13+8];
	cvt.f64.f32 	%fd13, %f13;
	st.local.f64 	[%rd1], %fd13;
	{ // callseq 13, 0
	.param .b64 param0;
	st.param.b64 	[param0], %rd9;
	.param .b64 param1;
	st.param.b64 	[param1], %rd7;
	.param .b32 retval0;
	call.uni (retval0), 
	vprintf, 
	(
	param0, 
	param1
	);
	ld.param.b32 	%r30, [retval0];
	} // callseq 13
	ld.global.f32 	%f14, [%rd13+12];
	cvt.f64.f32 	%fd14, %f14;
	st.local.f64 	[%rd1], %fd14;
	{ // callseq 14, 0
	.param .b64 param0;
	st.param.b64 	[param0], %rd9;
	.param .b64 param1;
	st.param.b64 	[param1], %rd7;
	.param .b32 retval0;
	call.uni (retval0), 
	vprintf, 
	(
	param0, 
	param1
	);
	ld.param.b32 	%r32, [retval0];
	} // callseq 14
	ld.global.f32 	%f15, [%rd13+16];
	cvt.f64.f32 	%fd15, %f15;
	st.local.f64 	[%rd1], %fd15;
	{ // callseq 15, 0
	.param .b64 param0;
	st.param.b64 	[param0], %rd9;
	.param .b64 param1;
	st.param.b64 	[param1], %rd7;
	.param .b32 retval0;
	call.uni (retval0), 
	vprintf, 
	(
	param0, 
	param1
	);
	ld.param.b32 	%r34, [retval0];
	} // callseq 15
	ld.global.f32 	%f16, [%rd13+20];
	cvt.f64.f32 	%fd16, %f16;
	st.local.f64 	[%rd1], %fd16;
	{ // callseq 16, 0
	.param .b64 param0;
	st.param.b64 	[param0], %rd9;
	.param .b64 param1;
	st.param.b64 	[param1], %rd7;
	.param .b32 retval0;
	call.uni (retval0), 
	vprintf, 
	(
	param0, 
	param1
	);
	ld.param.b32 	%r36, [retval0];
	} // callseq 16
	ld.global.f32 	%f17, [%rd13+24];
	cvt.f64.f32 	%fd17, %f17;
	st.local.f64 	[%rd1], %fd17;
	{ // callseq 17, 0
	.param .b64 param0;
	st.param.b64 	[param0], %rd9;
	.param .b64 param1;
	st.param.b64 	[param1], %rd7;
	.param .b32 retval0;
	call.uni (retval0), 
	vprintf, 
	(
	param0, 
	param1
	);
	ld.param.b32 	%r38, [retval0];
	} // callseq 17
	ld.global.f32 	%f18, [%rd13+28];
	cvt.f64.f32 	%fd18, %f18;
	st.local.f64 	[%rd1], %fd18;
	{ // callseq 18, 0
	.param .b64 param0;
	st.param.b64 	[param0], %rd9;
	.param .b64 param1;
	st.param.b64 	[param1], %rd7;
	.param .b32 retval0;
	call.uni (retval0), 
	vprintf, 
	(
	param0, 
	param1
	);
	ld.param.b32 	%r40, [retval0];
	} // callseq 18
	ld.global.f32 	%f19, [%rd13+32];
	cvt.f64.f32 	%fd19, %f19;
	st.local.f64 	[%rd1], %fd19;
	{ // callseq 19, 0
	.param .b64 param0;
	st.param.b64 	[param0], %rd9;
	.param .b64 param1;
	st.param.b64 	[param1], %rd7;
	.param .b32 retval0;
	call.uni (retval0), 
	vprintf, 
	(
	param0, 
	param1
	);
	ld.param.b32 	%r42, [retval0];
	} // callseq 19
	ld.global.f32 	%f20, [%rd13+36];
	cvt.f64.f32 	%fd20, %f20;
	st.local.f64 	[%rd1], %fd20;
	{ // callseq 20, 0
	.param .b64 param0;
	st.param.b64 	[param0], %rd9;
	.param .b64 param1;
	st.param.b64 	[param1], %rd7;
	.param .b32 retval0;
	call.uni (retval0), 
	vprintf, 
	(
	param0, 
	param1
	);
	ld.param.b32 	%r44, [retval0];
	} // callseq 20
	{ // callseq 21, 0
	.param .b64 param0;
	st.param.b64 	[param0], %rd12;
	.param .b64 param1;
	st.param.b64 	[param1], 0;
	.param .b32 retval0;
	call.uni (retval0), 
	vprintf, 
	(
	param0, 
	param1
	);
	ld.param.b32 	%r46, [retval0];
	} // callseq 21
	add.s32 	%r48, %r48, 2;
	add.s64 	%rd13, %rd13, 80;
	setp.ne.s32 	%p1, %r48, 10;
	@%p1 bra 	$L__BB1_1;
	ret;

}
	// .globl	_Z6updatePKfPf
.visible .entry _Z6updatePKfPf(
	.param .u64 .ptr .align 1 _Z6updatePKfPf_param_0,
	.param .u64 .ptr .align 1 _Z6updatePKfPf_param_1
)
{
	.reg .pred 	%p<2>;
	.reg .b32 	%r<16>;
	.reg .b32 	%f<9>;
	.reg .b64 	%rd<12>;
	.reg .b64 	%fd<9>;

	ld.param.u64 	%rd1, [_Z6updatePKfPf_param_0];
	ld.param.u64 	%rd2, [_Z6updatePKfPf_param_1];
	mov.u32 	%r3, %ctaid.x;
	mov.u32 	%r4, %ntid.x;
	mov.u32 	%r5, %tid.x;
	mad.lo.s32 	%r1, %r3, %r4, %r5;
	mov.u32 	%r6, %ctaid.y;
	mov.u32 	%r7, %ntid.y;
	mov.u32 	%r8, %tid.y;
	mad.lo.s32 	%r9, %r6, %r7, %r8;
	add.s32 	%r10, %r1, -1;
	add.s32 	%r11, %r9, -1;
	max.u32 	%r12, %r10, %r11;
	setp.gt.u32 	%p1, %r12, 7;
	@%p1 bra 	$L__BB2_2;
	cvta.to.global.u64 	%rd3, %rd1;
	cvta.to.global.u64 	%rd4, %rd2;
	mad.lo.s32 	%r13, %r1, 10, %r9;
	mul.wide.u32 	%rd5, %r13, 4;
	add.s64 	%rd6, %rd3, %rd5;
	ld.global.f32 	%f1, [%rd6];
	cvt.f64.f32 	%fd1, %f1;
	ld.global.f32 	%f2, [%rd6+40];
	add.s32 	%r14, %r13, -10;
	mul.wide.u32 	%rd7, %r14, 4;
	add.s64 	%rd8, %rd3, %rd7;
	ld.global.f32 	%f3, [%rd8];
	add.f32 	%f4, %f2, %f3;
	cvt.f64.f32 	%fd2, %f4;
	add.f64 	%fd3, %fd1, %fd1;
	sub.f64 	%fd4, %fd2, %fd3;
	fma.rn.f64 	%fd5, %fd4, 0d3FB999999999999A, %fd1;
	ld.global.f32 	%f5, [%rd6+4];
	add.s32 	%r15, %r13, -1;
	mul.wide.u32 	%rd9, %r15, 4;
	add.s64 	%rd10, %rd3, %rd9;
	ld.global.f32 	%f6, [%rd10];
	add.f32 	%f7, %f5, %f6;
	cvt.f64.f32 	%fd6, %f7;
	sub.f64 	%fd7, %fd6, %fd3;
	fma.rn.f64 	%fd8, %fd7, 0d3FB999999999999A, %fd5;
	cvt.rn.f32.f64 	%f8, %fd8;
	add.s64 	%rd11, %rd4, %rd5;
	st.global.f32 	[%rd11], %f8;
$L__BB2_2:
	ret;

}


// ===== COMPILED SASS (sm_100) =====

	.target	sm_100

	.elftype	@"ET_EXEC"


//--------------------- .note.nv.tkinfo           --------------------------
	.section	.note.nv.tkinfo,"",@"SHT_NOTE"
	.sectionflags	@"SHF_NOTE_NV_TKINFO"
	.tkinfo
        /*0018*/ 	.word	0x00000002
        /*0030*/ 	.string	""
        /*0030*/ 	.string	"ptxas"
        /*0030*/ 	.string	"Cuda compilation tools, release 13.0, V13.0.88"
        /*0030*/ 	.string	"Build cuda_13.0.r13.0/compiler.36424714_0"
        /*0030*/ 	.string	"-arch sm_100 -m 64 "



//--------------------- .note.nv.cuinfo           --------------------------
	.section	.note.nv.cuinfo,"",@"SHT_NOTE"
	.sectionflags	@"SHF_NOTE_NV_CUINFO"
        /*0018*/ 	.short	0x0002
        /*001a*/ 	.short	0x0064
        /*001c*/ 	.short	0x0082
	.zero		2


//--------------------- .nv.info                  --------------------------
	.section	.nv.info,"",@"SHT_CUDA_INFO"
	.align	4


	//----- nvinfo : EIATTR_REGCOUNT
	.align		4
        /*0000*/ 	.byte	0x04, 0x2f
        /*0002*/ 	.short	(.L_3 - .L_2)
	.align		4
.L_2:
        /*0004*/ 	.word	index@(_Z6inidatPf)
        /*0008*/ 	.word	0x0000000a


	//----- nvinfo : EIATTR_FRAME_SIZE
	.align		4
.L_3:
        /*000c*/ 	.byte	0x04, 0x11
        /*000e*/ 	.short	(.L_5 - .L_4)
	.align		4
.L_4:
        /*0010*/ 	.word	index@(_Z6inidatPf)
        /*0014*/ 	.word	0x00000000


	//----- nvinfo : EIATTR_REGCOUNT
	.align		4
.L_5:
        /*0018*/ 	.byte	0x04, 0x2f
        /*001a*/ 	.short	(.L_7 - .L_6)
	.align		4
.L_6:
        /*001c*/ 	.word	index@(_Z5printPf)
        /*0020*/ 	.word	0x0000001a


	//----- nvinfo : EIATTR_FRAME_SIZE
	.align		4
.L_7:
        /*0024*/ 	.byte	0x04, 0x11
        /*0026*/ 	.short	(.L_9 - .L_8)
	.align		4
.L_8:
        /*0028*/ 	.word	index@(_Z5printPf)
        /*002c*/ 	.word	0x00000008


	//----- nvinfo : EIATTR_REGCOUNT
	.align		4
.L_9:
        /*0030*/ 	.byte	0x04, 0x2f
        /*0032*/ 	.short	(.L_11 - .L_10)
	.align		4
.L_10:
        /*0034*/ 	.word	index@(_Z6updatePKfPf)
        /*0038*/ 	.word	0x00000014


	//----- nvinfo : EIATTR_FRAME_SIZE
	.align		4
.L_11:
        /*003c*/ 	.byte	0x04, 0x11
        /*003e*/ 	.short	(.L_13 - .L_12)
	.align		4
.L_12:
        /*0040*/ 	.word	index@(_Z6updatePKfPf)
        /*0044*/ 	.word	0x00000000


	//----- nvinfo : EIATTR_MIN_STACK_SIZE
	.align		4
.L_13:
        /*0048*/ 	.byte	0x04, 0x12
        /*004a*/ 	.short	(.L_15 - .L_14)
	.align		4
.L_14:
        /*004c*/ 	.word	index@(_Z6updatePKfPf)
        /*0050*/ 	.word	0x00000000


	//----- nvinfo : EIATTR_MIN_STACK_SIZE
	.align		4
.L_15:
        /*0054*/ 	.byte	0x04, 0x12
        /*0056*/ 	.short	(.L_17 - .L_16)
	.align		4
.L_16:
        /*0058*/ 	.word	index@(_Z5printPf)
        /*005c*/ 	.word	0x00000008


	//----- nvinfo : EIATTR_MIN_STACK_SIZE
	.align		4
.L_17:
        /*0060*/ 	.byte	0x04, 0x12
        /*0062*/ 	.short	(.L_19 - .L_18)
	.align		4
.L_18:
        /*0064*/ 	.word	index@(_Z6inidatPf)
        /*0068*/ 	.word	0x00000000
.L_19:


//--------------------- .nv.compat                --------------------------
	.section	.nv.compat,"",@"SHT_CUDA_COMPAT_INFO"
	.align	4
        /*0000*/ 	.byte	0x02, 0x09, 0x00, 0x00, 0x02, 0x02, 0x01, 0x00, 0x02, 0x05, 0x05, 0x00, 0x03, 0x07, 0x01, 0x01
        /*0010*/ 	.byte	0x02, 0x03, 0x00, 0x00, 0x02, 0x06, 0x01, 0x00, 0x04, 0x0b, 0x08, 0x00, 0x01, 0x00, 0x00, 0x00
        /*0020*/ 	.byte	0x00, 0x00, 0x00, 0x00


//--------------------- .nv.info._Z6updatePKfPf   --------------------------
	.section	.nv.info._Z6updatePKfPf,"",@"SHT_CUDA_INFO"
	.sectionflags	@""
	.align	4


	//----- nvinfo : EIATTR_CUDA_API_VERSION
	.align		4
        /*0000*/ 	.byte	0x04, 0x37
        /*0002*/ 	.short	(.L_21 - .L_20)
.L_20:
        /*0004*/ 	.word	0x00000082


	//----- nvinfo : EIATTR_KPARAM_INFO
	.align		4
.L_21:
        /*0008*/ 	.byte	0x04, 0x17
        /*000a*/ 	.short	(.L_23 - .L_22)
.L_22:
        /*000c*/ 	.word	0x00000000
        /*0010*/ 	.short	0x0001
        /*0012*/ 	.short	0x0008
        /*0014*/ 	.byte	0x00, 0xf5, 0x21, 0x00


	//----- nvinfo : EIATTR_KPARAM_INFO
	.align		4
.L_23:
        /*0018*/ 	.byte	0x04, 0x17
        /*001a*/ 	.short	(.L_25 - .L_24)
.L_24:
        /*001c*/ 	.word	0x00000000
        /*0020*/ 	.short	0x0000
        /*0022*/ 	.short	0x0000
        /*0024*/ 	.byte	0x00, 0xf5, 0x21, 0x00


	//----- nvinfo : EIATTR_SPARSE_MMA_MASK
	.align		4
.L_25:
        /*0028*/ 	.byte	0x03, 0x50
        /*002a*/ 	.short	0x0000


	//----- nvinfo : EIATTR_MAXREG_COUNT
	.align		4
        /*002c*/ 	.byte	0x03, 0x1b
        /*002e*/ 	.short	0x00ff


	//----- nvinfo : EIATTR_MERCURY_ISA_VERSION
	.align		4
        /*0030*/ 	.byte	0x03, 0x5f
        /*0032*/ 	.short	0x0101


	//----- nvinfo : EIATTR_VRC_CTA_INIT_COUNT
	.align		4
        /*0034*/ 	.byte	0x02, 0x4a
	.zero		1
	.zero		1


	//----- nvinfo : EIATTR_EXIT_INSTR_OFFSETS
	.align		4
        /*0038*/ 	.byte	0x04, 0x1c
        /*003a*/ 	.short	(.L_27 - .L_26)


	//   ....[0]....
.L_26:
        /*003c*/ 	.word	0x000000c0


	//   ....[1]....
        /*0040*/ 	.word	0x000002a0


	//----- nvinfo : EIATTR_CBANK_PARAM_SIZE
	.align		4
.L_27:
        /*0044*/ 	.byte	0x03, 0x19
        /*0046*/ 	.short	0x0010


	//----- nvinfo : EIATTR_PARAM_CBANK
	.align		4
        /*0048*/ 	.byte	0x04, 0x0a
        /*004a*/ 	.short	(.L_29 - .L_28)
	.align		4
.L_28:
        /*004c*/ 	.word	index@(.nv.constant0._Z6updatePKfPf)
        /*0050*/ 	.short	0x0380
        /*0052*/ 	.short	0x0010


	//----- nvinfo : EIATTR_SW_WAR
	.align		4
.L_29:
        /*0054*/ 	.byte	0x04, 0x36
        /*0056*/ 	.short	(.L_31 - .L_30)
.L_30:
        /*0058*/ 	.word	0x00000008
.L_31:


//--------------------- .nv.info._Z5printPf       --------------------------
	.section	.nv.info._Z5printPf,"",@"SHT_CUDA_INFO"
	.sectionflags	@""
	.align	4


	//----- nvinfo : EIATTR_CUDA_API_VERSION
	.align		4
        /*0000*/ 	.byte	0x04, 0x37
        /*0002*/ 	.short	(.L_33 - .L_32)
.L_32:
        /*0004*/ 	.word	0x00000082


	//----- nvinfo : EIATTR_KPARAM_INFO
	.align		4
.L_33:
        /*0008*/ 	.byte	0x04, 0x17
        /*000a*/ 	.short	(.L_35 - .L_34)
.L_34:
        /*000c*/ 	.word	0x00000000
        /*0010*/ 	.short	0x0000
        /*0012*/ 	.short	0x0000
        /*0014*/ 	.byte	0x00, 0xf5, 0x21, 0x00


	//----- nvinfo : EIATTR_SPARSE_MMA_MASK
	.align		4
.L_35:
        /*0018*/ 	.byte	0x03, 0x50
        /*001a*/ 	.short	0x0000


	//----- nvinfo : EIATTR_MAXREG_COUNT
	.align		4
        /*001c*/ 	.byte	0x03, 0x1b
        /*001e*/ 	.short	0x00ff


	//----- nvinfo : EIATTR_EXTERNS
	.align		4
        /*0020*/ 	.byte	0x04, 0x0f
        /*0022*/ 	.short	(.L_37 - .L_36)


	//   ....[0]....
	.align		4
.L_36:
        /*0024*/ 	.word	index@(vprintf)


	//----- nvinfo : EIATTR_MERCURY_ISA_VERSION
	.align		4
.L_37:
        /*0028*/ 	.byte	0x03, 0x5f
        /*002a*/ 	.short	0x0101


	//----- nvinfo : EIATTR_VRC_CTA_INIT_COUNT
	.align		4
        /*002c*/ 	.byte	0x02, 0x4a
	.zero		1
	.zero		1


	//----- nvinfo : EIATTR_SYSCALL_OFFSETS
	.align		4
        /*0030*/ 	.byte	0x04, 0x46
        /*0032*/ 	.short	(.L_39 - .L_38)


	//   ....[0]....
.L_38:
        /*0034*/ 	.word	0x000001b0


	//   ....[1]....
        /*0038*/ 	.word	0x00000260


	//   ....[2]....
        /*003c*/ 	.word	0x00000310


	//   ....[3]....
        /*0040*/ 	.word	0x000003c0


	//   ....[4]....
        /*0044*/ 	.word	0x00000470


	//   ....[5]....
        /*0048*/ 	.word	0x00000520


	//   ....[6]....
        /*004c*/ 	.word	0x000005d0


	//   ....[7]....
        /*0050*/ 	.word	0x00000680


	//   ....[8]....
        /*0054*/ 	.word	0x00000730


	//   ....[9]....
        /*0058*/ 	.word	0x000007e0


	//   ....[10]....
        /*005c*/ 	.word	0x00000850


	//   ....[11]....
        /*0060*/ 	.word	0x00000900


	//   ....[12]....
        /*0064*/ 	.word	0x000009b0


	//   ....[13]....
        /*0068*/ 	.word	0x00000a60


	//   ....[14]....
        /*006c*/ 	.word	0x00000b10


	//   ....[15]....
        /*0070*/ 	.word	0x00000bc0


	//   ....[16]....
        /*0074*/ 	.word	0x00000c70


	//   ....[17]....
        /*0078*/ 	.word	0x00000d20


	//   ....[18]....
        /*007c*/ 	.word	0x00000dd0


	//   ....[19]....
        /*0080*/ 	.word	0x00000e80


	//   ....[20]....
        /*0084*/ 	.word	0x00000f30


	//   ....[21]....
        /*0088*/ 	.word	0x00000fa0


	//----- nvinfo : EIATTR_EXIT_INSTR_OFFSETS
	.align		4
.L_39:
        /*008c*/ 	.byte	0x04, 0x1c
        /*008e*/ 	.short	(.L_41 - .L_40)


	//   ....[0]....
.L_40:
        /*0090*/ 	.word	0x00000ff0


	//----- nvinfo : EIATTR_CRS_STACK_SIZE
	.align		4
.L_41:
        /*0094*/ 	.byte	0x04, 0x1e
        /*0096*/ 	.short	(.L_43 - .L_42)
.L_42:
        /*0098*/ 	.word	0x00000000


	//----- nvinfo : EIATTR_CBANK_PARAM_SIZE
	.align		4
.L_43:
        /*009c*/ 	.byte	0x03, 0x19
        /*009e*/ 	.short	0x0008


	//----- nvinfo : EIATTR_PARAM_CBANK
	.align		4
        /*00a0*/ 	.byte	0x04, 0x0a
        /*00a2*/ 	.short	(.L_45 - .L_44)
	.align		4
.L_44:
        /*00a4*/ 	.word	index@(.nv.constant0._Z5printPf)
        /*00a8*/ 	.short	0x0380
        /*00aa*/ 	.short	0x0008


	//----- nvinfo : EIATTR_SW_WAR
	.align		4
.L_45:
        /*00ac*/ 	.byte	0x04, 0x36
        /*00ae*/ 	.short	(.L_47 - .L_46)
.L_46:
        /*00b0*/ 	.word	0x00000008
.L_47:


//--------------------- .nv.info._Z6inidatPf      --------------------------
	.section	.nv.info._Z6inidatPf,"",@"SHT_CUDA_INFO"
	.sectionflags	@""
	.align	4


	//----- nvinfo : EIATTR_CUDA_API_VERSION
	.align		4
        /*0000*/ 	.byte	0x04, 0x37
        /*0002*/ 	.short	(.L_49 - .L_48)
.L_48:
        /*0004*/ 	.word	0x00000082


	//----- nvinfo : EIATTR_KPARAM_INFO
	.align		4
.L_49:
        /*0008*/ 	.byte	0x04, 0x17
        /*000a*/ 	.short	(.L_51 - .L_50)
.L_50:
        /*000c*/ 	.word	0x00000000
        /*0010*/ 	.short	0x0000
        /*0012*/ 	.short	0x0000
        /*0014*/ 	.byte	0x00, 0xf5, 0x21, 0x00


	//----- nvinfo : EIATTR_SPARSE_MMA_MASK
	.align		4
.L_51:
        /*0018*/ 	.byte	0x03, 0x50
        /*001a*/ 	.short	0x0000


	//----- nvinfo : EIATTR_MAXREG_COUNT
	.align		4
        /*001c*/ 	.byte	0x03, 0x1b
        /*001e*/ 	.short	0x00ff


	//----- nvinfo : EIATTR_MERCURY_ISA_VERSION
	.align		4
        /*0020*/ 	.byte	0x03, 0x5f
        /*0022*/ 	.short	0x0101


	//----- nvinfo : EIATTR_VRC_CTA_INIT_COUNT
	.align		4
        /*0024*/ 	.byte	0x02, 0x4a
	.zero		1
	.zero		1


	//----- nvinfo : EIATTR_EXIT_INSTR_OFFSETS
	.align		4
        /*0028*/ 	.byte	0x04, 0x1c
        /*002a*/ 	.short	(.L_53 - .L_52)


	//   ....[0]....
.L_52:
        /*002c*/ 	.word	0x000000b0


	//   ....[1]....
        /*0030*/ 	.word	0x00000170


	//----- nvinfo : EIATTR_CBANK_PARAM_SIZE
	.align		4
.L_53:
        /*0034*/ 	.byte	0x03, 0x19
        /*0036*/ 	.short	0x0008


	//----- nvinfo : EIATTR_PARAM_CBANK
	.align		4
        /*0038*/ 	.byte	0x04, 0x0a
        /*003a*/ 	.short	(.L_55 - .L_54)
	.align		4
.L_54:
        /*003c*/ 	.word	index@(.nv.constant0._Z6inidatPf)
        /*0040*/ 	.short	0x0380
        /*0042*/ 	.short	0x0008


	//----- nvinfo : EIATTR_SW_WAR
	.align		4
.L_55:
        /*0044*/ 	.byte	0x04, 0x36
        /*0046*/ 	.short	(.L_57 - .L_56)
.L_56:
        /*0048*/ 	.word	0x00000008
.L_57:


//--------------------- .nv.callgraph             --------------------------
	.section	.nv.callgraph,"",@"SHT_CUDA_CALLGRAPH"
	.align	4
	.sectionentsize	8
	.align		4
        /*0000*/ 	.word	0x00000000
	.align		4
        /*0004*/ 	.word	0xffffffff
	.align		4
        /*0008*/ 	.word	index@(_Z5printPf)
	.align		4
        /*000c*/ 	.word	index@(vprintf)
	.align		4
        /*0010*/ 	.word	0x00000000
	.align		4
        /*0014*/ 	.word	0xfffffffe
	.align		4
        /*0018*/ 	.word	0x00000000
	.align		4
        /*001c*/ 	.word	0xfffffffd
	.align		4
        /*0020*/ 	.word	0x00000000
	.align		4
        /*0024*/ 	.word	0xfffffffc


//--------------------- .nv.constant4             --------------------------
	.section	.nv.constant4,"a",@progbits
	.align	8
	.align		8
.nv.constant4:
        /*0000*/ 	.dword	$str
	.align		8
        /*0008*/ 	.dword	$str$1
	.align		8
        /*0010*/ 	.dword	vprintf


//--------------------- .text._Z6updatePKfPf      --------------------------
	.section	.text._Z6updatePKfPf,"ax",@progbits
	.align	128
        .global         _Z6updatePKfPf
        .type           _Z6updatePKfPf,@function
        .size           _Z6updatePKfPf,(.L_x_26 - _Z6updatePKfPf)
        .other          _Z6updatePKfPf,@"STO_CUDA_ENTRY STV_DEFAULT"
_Z6updatePKfPf:
.text._Z6updatePKfPf:
[----:B------:R-:W-:Y:S01]  /*0000*/  LDC R1, c[0x0][0x37c] ;  /* 0x0000df00ff017b82 */ /* 0x000fe20000000800 */
[----:B------:R-:W0:Y:S07]  /*0010*/  S2R R2, SR_TID.Y ;  /* 0x0000000000027919 */ /* 0x000e2e0000002200 */
[----:B------:R-:W1:Y:S01]  /*0020*/  LDC R0, c[0x0][0x360] ;  /* 0x0000d800ff007b82 */ /* 0x000e620000000800 */
[----:B------:R-:W1:Y:S07]  /*0030*/  S2R R5, SR_TID.X ;  /* 0x0000000000057919 */ /* 0x000e6e0000002100 */
[----:B------:R-:W0:Y:S08]  /*0040*/  S2UR UR5, SR_CTAID.Y ;  /* 0x00000000000579c3 */ /* 0x000e300000002600 */
[----:B------:R-:W0:Y:S08]  /*0050*/  LDC R3, c[0x0][0x364] ;  /* 0x0000d900ff037b82 */ /* 0x000e300000000800 */
[----:B------:R-:W1:Y:S01]  /*0060*/  S2UR UR4, SR_CTAID.X ;  /* 0x00000000000479c3 */ /* 0x000e620000002500 */
[----:B0-----:R-:W-:-:S02]  /*0070*/  IMAD R3, R3, UR5, R2 ;  /* 0x0000000503037c24 */ /* 0x001fc4000f8e0202 */
[----:B-1----:R-:W-:-:S03]  /*0080*/  IMAD R0, R0, UR4, R5 ;  /* 0x0000000400007c24 */ /* 0x002fc6000f8e0205 */
[----:B------:R-:W-:-:S04]  /*0090*/  IADD3 R5, PT, PT, R3, -0x1, RZ ;  /* 0xffffffff03057810 */ /* 0x000fc80007ffe0ff */
[----:B------:R-:W-:-:S04]  /*00a0*/  VIADDMNMX.U32 R5, R0, 0xffffffff, R5, !PT ;  /* 0xffffffff00057846 */ /* 0x000fc80007800005 */
[----:B------:R-:W-:-:S13]  /*00b0*/  ISETP.GT.U32.AND P0, PT, R5, 0x7, PT ;  /* 0x000000070500780c */ /* 0x000fda0003f04070 */
[----:B------:R-:W-:Y:S05]  /*00c0*/  @P0 EXIT ;  /* 0x000000000000094d */ /* 0x000fea0003800000 */
[----:B------:R-:W0:Y:S01]  /*00d0*/  LDC.64 R12, c[0x0][0x380] ;  /* 0x0000e000ff0c7b82 */ /* 0x000e220000000a00 */
[----:B------:R-:W1:Y:S01]  /*00e0*/  LDCU.64 UR4, c[0x0][0x358] ;  /* 0x00006b00ff0477ac */ /* 0x000e620008000a00 */
[----:B------:R-:W-:-:S05]  /*00f0*/  IMAD R0, R0, 0xa, R3 ;  /* 0x0000000a00007824 */ /* 0x000fca00078e0203 */
[C---:B------:R-:W-:Y:S02]  /*0100*/  IADD3 R7, PT, PT, R0.reuse, -0xa, RZ ;  /* 0xfffffff600077810 */ /* 0x040fe40007ffe0ff */
[C---:B------:R-:W-:Y:S01]  /*0110*/  IADD3 R5, PT, PT, R0.reuse, -0x1, RZ ;  /* 0xffffffff00057810 */ /* 0x040fe20007ffe0ff */
[----:B0-----:R-:W-:-:S04]  /*0120*/  IMAD.WIDE.U32 R2, R0, 0x4, R12 ;  /* 0x0000000400027825 */ /* 0x001fc800078e000c */
[--C-:B------:R-:W-:Y:S01]  /*0130*/  IMAD.WIDE.U32 R6, R7, 0x4, R12.reuse ;  /* 0x0000000407067825 */ /* 0x100fe200078e000c */
[----:B-1----:R-:W2:Y:S04]  /*0140*/  LDG.E R4, desc[UR4][R2.64] ;  /* 0x0000000402047981 */ /* 0x002ea8000c1e1900 */
[----:B------:R-:W3:Y:S01]  /*0150*/  LDG.E R8, desc[UR4][R2.64+0x28] ;  /* 0x0000280402087981 */ /* 0x000ee2000c1e1900 */
[----:B------:R-:W-:-:S03]  /*0160*/  IMAD.WIDE.U32 R12, R5, 0x4, R12 ;  /* 0x00000004050c7825 */ /* 0x000fc600078e000c */
[----:B------:R-:W3:Y:S04]  /*0170*/  LDG.E R7, desc[UR4][R6.64] ;  /* 0x0000000406077981 */ /* 0x000ee8000c1e1900 */
[----:B------:R0:W4:Y:S04]  /*0180*/  LDG.E R10, desc[UR4][R2.64+0x4] ;  /* 0x00000404020a7981 */ /* 0x000128000c1e1900 */
[----:B------:R-:W4:Y:S01]  /*0190*/  LDG.E R13, desc[UR4][R12.64] ;  /* 0x000000040c0d7981 */ /* 0x000f22000c1e1900 */
[----:B------:R-:W-:Y:S01]  /*01a0*/  UMOV UR6, 0x9999999a ;  /* 0x9999999a00067882 */ /* 0x000fe20000000000 */
[----:B------:R-:W-:Y:S01]  /*01b0*/  UMOV UR7, 0x3fb99999 ;  /* 0x3fb9999900077882 */ /* 0x000fe20000000000 */
[----:B0-----:R-:W0:Y:S02]  /*01c0*/  LDC.64 R2, c[0x0][0x388] ;  /* 0x0000e200ff027b82 */ /* 0x001e240000000a00 */
[----:B0-----:R-:W-:Y:S01]  /*01d0*/  IMAD.WIDE.U32 R2, R0, 0x4, R2 ;  /* 0x0000000400027825 */ /* 0x001fe200078e0002 */
[----:B--2---:R-:W0:Y:S03]  /*01e0*/  F2F.F64.F32 R4, R4 ;  /* 0x0000000400047310 */ /* 0x004e260000201800 */
[----:B---3--:R-:W-:-:S05]  /*01f0*/  FADD R16, R8, R7 ;  /* 0x0000000708107221 */ /* 0x008fca0000000000 */
[----:B------:R-:W1:Y:S01]  /*0200*/  F2F.F64.F32 R8, R16 ;  /* 0x0000001000087310 */ /* 0x000e620000201800 */
[----:B----4-:R-:W-:Y:S01]  /*0210*/  FADD R17, R10, R13 ;  /* 0x0000000d0a117221 */ /* 0x010fe20000000000 */
[----:B0-----:R-:W-:-:S06]  /*0220*/  DADD R10, R4, R4 ;  /* 0x00000000040a7229 */ /* 0x001fcc0000000004 */
[----:B------:R-:W0:Y:S02]  /*0230*/  F2F.F64.F32 R14, R17 ;  /* 0x00000011000e7310 */ /* 0x000e240000201800 */
[----:B-1----:R-:W-:Y:S02]  /*0240*/  DADD R8, R8, -R10 ;  /* 0x0000000008087229 */ /* 0x002fe4000000080a */
[----:B0-----:R-:W-:-:S06]  /*0250*/  DADD R14, -R10, R14 ;  /* 0x000000000a0e7229 */ /* 0x001fcc000000010e */
[----:B------:R-:W-:-:S08]  /*0260*/  DFMA R8, R8, UR6, R4 ;  /* 0x0000000608087c2b */ /* 0x000fd00008000004 */
[----:B------:R-:W-:-:S10]  /*0270*/  DFMA R8, R14, UR6, R8 ;  /* 0x000000060e087c2b */ /* 0x000fd40008000008 */
[----:B------:R-:W0:Y:S02]  /*0280*/  F2F.F32.F64 R9, R8 ;  /* 0x0000000800097310 */ /* 0x000e240000301000 */
[----:B0-----:R-:W-:Y:S01]  /*0290*/  STG.E desc[UR4][R2.64], R9 ;  /* 0x0000000902007986 */ /* 0x001fe2000c101904 */
[----:B------:R-:W-:Y:S05]  /*02a0*/  EXIT ;  /* 0x000000000000794d */ /* 0x000fea0003800000 */
.L_x_0:
[----:B------:R-:W-:-:S00]  /*02b0*/  BRA `(.L_x_0) ;  /* 0xfffffffc00fc7947 */ /* 0x000fc0000383ffff */
[----:B------:R-:W-:-:S00]  /*02c0*/  NOP ;  /* 0x0000000000007918 */ /* 0x000fc00000000000 */
        /* <DEDUP_REMOVED lines=11> */
.L_x_26:


//--------------------- .text._Z5printPf          --------------------------
	.section	.text._Z5printPf,"ax",@progbits
	.align	128
        .global         _Z5printPf
        .type           _Z5printPf,@function
        .size           _Z5printPf,(.L_x_27 - _Z5printPf)
        .other          _Z5printPf,@"STO_CUDA_ENTRY STV_DEFAULT"
_Z5printPf:
.text._Z5printPf:
[----:B------:R-:W0:Y:S01]  /*0000*/  LDC R1, c[0x0][0x37c] ;  /* 0x0000df00ff017b82 */ /* 0x000e220000000800 */
[----:B------:R-:W1:Y:S01]  /*0010*/  LDCU.64 UR4, c[0x0][0x380] ;  /* 0x00007000ff0477ac */ /* 0x000e620008000a00 */
[----:B0-----:R-:W-:Y:S02]  /*0020*/  VIADD R1, R1, 0xfffffff8 ;  /* 0xfffffff801017836 */ /* 0x001fe40000000000 */
[----:B------:R-:W-:Y:S01]  /*0030*/  IMAD.MOV.U32 R19, RZ, RZ, RZ ;  /* 0x000000ffff137224 */ /* 0x000fe200078e00ff */
[----:B------:R-:W0:Y:S01]  /*0040*/  LDCU UR6, c[0x0][0x2f8] ;  /* 0x00005f00ff0677ac */ /* 0x000e220008000800 */
[----:B------:R-:W2:Y:S01]  /*0050*/  LDCU UR7, c[0x0][0x2fc] ;  /* 0x00005f80ff0777ac */ /* 0x000ea20008000800 */
[----:B------:R-:W3:Y:S01]  /*0060*/  LDCU.64 UR36, c[0x0][0x358] ;  /* 0x00006b00ff2477ac */ /* 0x000ee20008000a00 */
[----:B-1----:R-:W-:-:S04]  /*0070*/  UIADD3 UR4, UP0, UPT, UR4, 0x28, URZ ;  /* 0x0000002804047890 */ /* 0x002fc8000ff1e0ff */
[----:B------:R-:W-:Y:S01]  /*0080*/  UIADD3.X UR5, UPT, UPT, URZ, UR5, URZ, UP0, !UPT ;  /* 0x00000005ff057290 */ /* 0x000fe200087fe4ff */
[----:B0-----:R-:W-:Y:S01]  /*0090*/  IADD3 R22, P0, PT, R1, UR6, RZ ;  /* 0x0000000601167c10 */ /* 0x001fe2000ff1e0ff */
[----:B------:R-:W-:-:S03]  /*00a0*/  IMAD.U32 R16, RZ, RZ, UR4 ;  /* 0x00000004ff107e24 */ /* 0x000fc6000f8e00ff */
[----:B--2---:R-:W-:Y:S01]  /*00b0*/  IADD3.X R18, PT, PT, RZ, UR7, RZ, P0, !PT ;  /* 0x00000007ff127c10 */ /* 0x004fe200087fe4ff */
[----:B---3--:R-:W-:-:S08]  /*00c0*/  IMAD.U32 R17, RZ, RZ, UR5 ;  /* 0x00000005ff117e24 */ /* 0x008fd0000f8e00ff */
.L_x_23:
[----:B------:R-:W2:Y:S01]  /*00d0*/  LDG.E R0, desc[UR36][R16.64+-0x28] ;  /* 0xffffd82410007981 */ /* 0x000ea2000c1e1900 */
[----:B------:R-:W-:Y:S01]  /*00e0*/  MOV R2, 0x10 ;  /* 0x0000001000027802 */ /* 0x000fe20000000f00 */
[----:B------:R-:W0:Y:S01]  /*00f0*/  LDCU.64 UR4, c[0x4][URZ] ;  /* 0x01000000ff0477ac */ /* 0x000e220008000a00 */
[----:B------:R-:W-:Y:S01]  /*0100*/  IADD3 R19, PT, PT, R19, 0x2, RZ ;  /* 0x0000000213137810 */ /* 0x000fe20007ffe0ff */
[----:B------:R-:W-:Y:S01]  /*0110*/  IMAD.MOV.U32 R7, RZ, RZ, R18 ;  /* 0x000000ffff077224 */ /* 0x000fe200078e0012 */
[----:B------:R1:W3:Y:S01]  /*0120*/  LDC.64 R8, c[0x4][R2] ;  /* 0x0100000002087b82 */ /* 0x0002e20000000a00 */
[----:B------:R-:W-:Y:S02]  /*0130*/  MOV R6, R22 ;  /* 0x0000001600067202 */ /* 0x000fe40000000f00 */
[----:B------:R-:W-:-:S04]  /*0140*/  ISETP.NE.AND P0, PT, R19, 0xa, PT ;  /* 0x0000000a1300780c */ /* 0x000fc80003f05270 */
[----:B------:R-:W-:Y:S01]  /*0150*/  P2R R23, PR, RZ, 0x1 ;  /* 0x00000001ff177803 */ /* 0x000fe20000000000 */
[----:B0-----:R-:W-:Y:S02]  /*0160*/  IMAD.U32 R4, RZ, RZ, UR4 ;  /* 0x00000004ff047e24 */ /* 0x001fe4000f8e00ff */
[----:B------:R-:W-:Y:S01]  /*0170*/  IMAD.U32 R5, RZ, RZ, UR5 ;  /* 0x00000005ff057e24 */ /* 0x000fe2000f8e00ff */
[----:B--2---:R-:W0:Y:S02]  /*0180*/  F2F.F64.F32 R10, R0 ;  /* 0x00000000000a7310 */ /* 0x004e240000201800 */
[----:B0--3--:R1:W-:Y:S04]  /*0190*/  STL.64 [R1], R10 ;  /* 0x0000000a01007387 */ /* 0x0093e80000100a00 */
[----:B------:R-:W-:-:S07]  /*01a0*/  LEPC R20, `(.L_x_1) ;  /* 0x000000001014794e */ /* 0x000fce0000000000 */
[----:B-1----:R-:W-:Y:S05]  /*01b0*/  CALL.ABS.NOINC R8 ;  /* 0x0000000008007343 */ /* 0x002fea0003c00000 */
.L_x_1:
[----:B------:R-:W2:Y:S01]  /*01c0*/  LDG.E R0, desc[UR36][R16.64+-0x24] ;  /* 0xffffdc2410007981 */ /* 0x000ea2000c1e1900 */
[----:B------:R0:W1:Y:S01]  /*01d0*/  LDC.64 R8, c[0x4][R2] ;  /* 0x0100000002087b82 */ /* 0x0000620000000a00 */
[----:B------:R-:W3:Y:S01]  /*01e0*/  LDCU.64 UR4, c[0x4][URZ] ;  /* 0x01000000ff0477ac */ /* 0x000ee20008000a00 */
[----:B------:R-:W-:Y:S02]  /*01f0*/  IMAD.MOV.U32 R6, RZ, RZ, R22 ;  /* 0x000000ffff067224 */ /* 0x000fe400078e0016 */
[----:B------:R-:W-:Y:S02]  /*0200*/  IMAD.MOV.U32 R7, RZ, RZ, R18 ;  /* 0x000000ffff077224 */ /* 0x000fe400078e0012 */
[----:B---3--:R-:W-:Y:S01]  /*0210*/  IMAD.U32 R4, RZ, RZ, UR4 ;  /* 0x00000004ff047e24 */ /* 0x008fe2000f8e00ff */
[----:B------:R-:W-:Y:S01]  /*0220*/  MOV R5, UR5 ;  /* 0x0000000500057c02 */ /* 0x000fe20008000f00 */
[----:B--2---:R-:W2:Y:S02]  /*0230*/  F2F.F64.F32 R10, R0 ;  /* 0x00000000000a7310 */ /* 0x004ea40000201800 */
[----:B-12---:R0:W-:Y:S04]  /*0240*/  STL.64 [R1], R10 ;  /* 0x0000000a01007387 */ /* 0x0061e80000100a00 */
[----:B------:R-:W-:-:S07]  /*0250*/  LEPC R20, `(.L_x_2) ;  /* 0x000000001014794e */ /* 0x000fce0000000000 */
[----:B0-----:R-:W-:Y:S05]  /*0260*/  CALL.ABS.NOINC R8 ;  /* 0x0000000008007343 */ /* 0x001fea0003c00000 */
.L_x_2:
[----:B------:R-:W2:Y:S01]  /*0270*/  LDG.E R0, desc[UR36][R16.64+-0x20] ;  /* 0xffffe02410007981 */ /* 0x000ea2000c1e1900 */
[----:B------:R0:W1:Y:S01]  /*0280*/  LDC.64 R8, c[0x4][R2] ;  /* 0x0100000002087b82 */ /* 0x0000620000000a00 */
[----:B------:R-:W3:Y:S01]  /*0290*/  LDCU.64 UR4, c[0x4][URZ] ;  /* 0x01000000ff0477ac */ /* 0x000ee20008000a00 */
[----:B------:R-:W-:Y:S01]  /*02a0*/  IMAD.MOV.U32 R6, RZ, RZ, R22 ;  /* 0x000000ffff067224 */ /* 0x000fe200078e0016 */
[----:B------:R-:W-:Y:S02]  /*02b0*/  MOV R7, R18 ;  /* 0x0000001200077202 */ /* 0x000fe40000000f00 */
[----:B---3--:R-:W-:Y:S01]  /*02c0*/  MOV R4, UR4 ;  /* 0x0000000400047c02 */ /* 0x008fe20008000f00 */
[----:B------:R-:W-:Y:S01]  /*02d0*/  IMAD.U32 R5, RZ, RZ, UR5 ;  /* 0x00000005ff057e24 */ /* 0x000fe2000f8e00ff */
[----:B--2---:R-:W2:Y:S02]  /*02e0*/  F2F.F64.F32 R10, R0 ;  /* 0x00000000000a7310 */ /* 0x004ea40000201800 */
[----:B-12---:R0:W-:Y:S04]  /*02f0*/  STL.64 [R1], R10 ;  /* 0x0000000a01007387 */ /* 0x0061e80000100a00 */
[----:B------:R-:W-:-:S07]  /*0300*/  LEPC R20, `(.L_x_3) ;  /* 0x000000001014794e */ /* 0x000fce0000000000 */
[----:B0-----:R-:W-:Y:S05]  /*0310*/  CALL.ABS.NOINC R8 ;  /* 0x0000000008007343 */ /* 0x001fea0003c00000 */
.L_x_3:
[----:B------:R-:W2:Y:S01]  /*0320*/  LDG.E R0, desc[UR36][R16.64+-0x1c] ;  /* 0xffffe42410007981 */ /* 0x000ea2000c1e1900 */
[----:B------:R0:W1:Y:S01]  /*0330*/  LDC.64 R8, c[0x4][R2] ;  /* 0x0100000002087b82 */ /* 0x0000620000000a00 */
[----:B------:R-:W3:Y:S01]  /*0340*/  LDCU.64 UR4, c[0x4][URZ] ;  /* 0x01000000ff0477ac */ /* 0x000ee20008000a00 */
[----:B------:R-:W-:Y:S01]  /*0350*/  MOV R6, R22 ;  /* 0x0000001600067202 */ /* 0x000fe20000000f00 */
[----:B------:R-:W-:Y:S02]  /*0360*/  IMAD.MOV.U32 R7, RZ, RZ, R18 ;  /* 0x000000ffff077224 */ /* 0x000fe400078e0012 */
[----:B---3--:R-:W-:Y:S02]  /*0370*/  IMAD.U32 R4, RZ, RZ, UR4 ;  /* 0x00000004ff047e24 */ /* 0x008fe4000f8e00ff */
[----:B------:R-:W-:Y:S01]  /*0380*/  IMAD.U32 R5, RZ, RZ, UR5 ;  /* 0x00000005ff057e24 */ /* 0x000fe2000f8e00ff */
[----:B--2---:R-:W2:Y:S02]  /*0390*/  F2F.F64.F32 R10, R0 ;  /* 0x00000000000a7310 */ /* 0x004ea40000201800 */
[----:B-12---:R0:W-:Y:S04]  /*03a0*/  STL.64 [R1], R10 ;  /* 0x0000000a01007387 */ /* 0x0061e80000100a00 */
[----:B------:R-:W-:-:S07]  /*03b0*/  LEPC R20, `(.L_x_4) ;  /* 0x000000001014794e */ /* 0x000fce0000000000 */
[----:B0-----:R-:W-:Y:S05]  /*03c0*/  CALL.ABS.NOINC R8 ;  /* 0x0000000008007343 */ /* 0x001fea0003c00000 */
.L_x_4:
        /* <DEDUP_REMOVED lines=11> */
.L_x_5:
        /* <DEDUP_REMOVED lines=11> */
.L_x_6:
        /* <DEDUP_REMOVED lines=11> */
.L_x_7:
        /* <DEDUP_REMOVED lines=11> */
.L_x_8:
        /* <DEDUP_REMOVED lines=11> */
.L_x_9:
        /* <DEDUP_REMOVED lines=11> */
.L_x_10:
[----:B------:R0:W1:Y:S01]  /*07f0*/  LDC.64 R8, c[0x4][R2] ;  /* 0x0100000002087b82 */ /* 0x0000620000000a00 */
[----:B------:R-:W2:Y:S01]  /*0800*/  LDCU.64 UR4, c[0x4][0x8] ;  /* 0x01000100ff0477ac */ /* 0x000ea20008000a00 */
[----:B------:R-:W-:Y:S01]  /*0810*/  CS2R R6, SRZ ;  /* 0x0000000000067805 */ /* 0x000fe2000001ff00 */
[----:B--2---:R-:W-:Y:S01]  /*0820*/  IMAD.U32 R4, RZ, RZ, UR4 ;  /* 0x00000004ff047e24 */ /* 0x004fe2000f8e00ff */
[----:B0-----:R-:W-:-:S07]  /*0830*/  MOV R5, UR5 ;  /* 0x0000000500057c02 */ /* 0x001fce0008000f00 */
[----:B------:R-:W-:-:S07]  /*0840*/  LEPC R20, `(.L_x_11) ;  /* 0x000000001014794e */ /* 0x000fce0000000000 */
[----:B-1----:R-:W-:Y:S05]  /*0850*/  CALL.ABS.NOINC R8 ;  /* 0x0000000008007343 */ /* 0x002fea0003c00000 */
.L_x_11:
        /* <DEDUP_REMOVED lines=11> */
.L_x_12:
        /* <DEDUP_REMOVED lines=11> */
.L_x_13:
        /* <DEDUP_REMOVED lines=11> */
.L_x_14:
        /* <DEDUP_REMOVED lines=11> */
.L_x_15:
        /* <DEDUP_REMOVED lines=11> */
.L_x_16:
        /* <DEDUP_REMOVED lines=11> */
.L_x_17:
        /* <DEDUP_REMOVED lines=11> */
.L_x_18:
        /* <DEDUP_REMOVED lines=11> */
.L_x_19:
[----:B------:R-:W2:Y:S01]  /*0de0*/  LDG.E R0, desc[UR36][R16.64+0x20] ;  /* 0x0000202410007981 */ /* 0x000ea2000c1e1900 */
[----:B------:R0:W1:Y:S01]  /*0df0*/  LDC.64 R8, c[0x4][R2] ;  /* 0x0100000002087b82 */ /* 0x0000620000000a00 */
[----:B------:R-:W3:Y:S01]  /*0e00*/  LDCU.64 UR4, c[0x4][URZ] ;  /* 0x01000000ff0477ac */ /* 0x000ee20008000a00 */
[----:B------:R-:W-:Y:S01]  /*0e10*/  MOV R6, R22 ;  /* 0x0000001600067202 */ /* 0x000fe20000000f00 */
[----:B------:R-:W-:Y:S01]  /*0e20*/  IMAD.MOV.U32 R7, RZ, RZ, R18 ;  /* 0x000000ffff077224 */ /* 0x000fe200078e0012 */
[----:B---3--:R-:W-:Y:S01]  /*0e30*/  MOV R4, UR4 ;  /* 0x0000000400047c02 */ /* 0x008fe20008000f00 */
[----:B------:R-:W-:Y:S01]  /*0e40*/  IMAD.U32 R5, RZ, RZ, UR5 ;  /* 0x00000005ff057e24 */ /* 0x000fe2000f8e00ff */
[----:B--2---:R-:W2:Y:S02]  /*0e50*/  F2F.F64.F32 R10, R0 ;  /* 0x00000000000a7310 */ /* 0x004ea40000201800 */
[----:B-12---:R0:W-:Y:S04]  /*0e60*/  STL.64 [R1], R10 ;  /* 0x0000000a01007387 */ /* 0x0061e80000100a00 */
[----:B------:R-:W-:-:S07]  /*0e70*/  LEPC R20, `(.L_x_20) ;  /* 0x000000001014794e */ /* 0x000fce0000000000 */
[----:B0-----:R-:W-:Y:S05]  /*0e80*/  CALL.ABS.NOINC R8 ;  /* 0x0000000008007343 */ /* 0x001fea0003c00000 */
.L_x_20:
        /* <DEDUP_REMOVED lines=11> */
.L_x_21:
[----:B------:R-:W0:Y:S01]  /*0f40*/  LDC.64 R2, c[0x4][R2] ;  /* 0x0100000002027b82 */ /* 0x000e220000000a00 */
[----:B------:R-:W1:Y:S01]  /*0f50*/  LDCU.64 UR4, c[0x4][0x8] ;  /* 0x01000100ff0477ac */ /* 0x000e620008000a00 */
[----:B------:R-:W-:Y:S02]  /*0f60*/  CS2R R6, SRZ ;  /* 0x0000000000067805 */ /* 0x000fe4000001ff00 */
[----:B-1----:R-:W-:Y:S01]  /*0f70*/  MOV R4, UR4 ;  /* 0x0000000400047c02 */ /* 0x002fe20008000f00 */
[----:B------:R-:W-:-:S07]  /*0f80*/  IMAD.U32 R5, RZ, RZ, UR5 ;  /* 0x00000005ff057e24 */ /* 0x000fce000f8e00ff */
[----:B------:R-:W-:-:S07]  /*0f90*/  LEPC R20, `(.L_x_22) ;  /* 0x000000001014794e */ /* 0x000fce0000000000 */
[----:B0-----:R-:W-:Y:S05]  /*0fa0*/  CALL.ABS.NOINC R2 ;  /* 0x0000000002007343 */ /* 0x001fea0003c00000 */
.L_x_22:
[----:B------:R-:W-:Y:S02]  /*0fb0*/  ISETP.NE.AND P6, PT, R23, RZ, PT ;  /* 0x000000ff1700720c */ /* 0x000fe40003fc5270 */
[----:B------:R-:W-:-:S04]  /*0fc0*/  IADD3 R16, P0, PT, R16, 0x50, RZ ;  /* 0x0000005010107810 */ /* 0x000fc80007f1e0ff */
[----:B------:R-:W-:-:S07]  /*0fd0*/  IADD3.X R17, PT, PT, RZ, R17, RZ, P0, !PT ;  /* 0x00000011ff117210 */ /* 0x000fce00007fe4ff */
[----:B------:R-:W-:Y:S05]  /*0fe0*/  @P6 BRA `(.L_x_23) ;  /* 0xfffffff000386947 */ /* 0x000fea000383ffff */
[----:B------:R-:W-:Y:S05]  /*0ff0*/  EXIT ;  /* 0x000000000000794d */ /* 0x000fea0003800000 */
.L_x_24:
        /* <DEDUP_REMOVED lines=16> */
.L_x_27:


//--------------------- .text._Z6inidatPf         --------------------------
	.section	.text._Z6inidatPf,"ax",@progbits
	.align	128
        .global         _Z6inidatPf
        .type           _Z6inidatPf,@function
        .size           _Z6inidatPf,(.L_x_28 - _Z6inidatPf)
        .other          _Z6inidatPf,@"STO_CUDA_ENTRY STV_DEFAULT"
_Z6inidatPf:
.text._Z6inidatPf:
[----:B------:R-:W-:Y:S01]  /*0000*/  LDC R1, c[0x0][0x37c] ;  /* 0x0000df00ff017b82 */ /* 0x000fe20000000800 */
[----:B------:R-:W0:Y:S07]  /*0010*/  S2R R3, SR_TID.X ;  /* 0x0000000000037919 */ /* 0x000e2e0000002100 */
[----:B------:R-:W0:Y:S01]  /*0020*/  LDC R0, c[0x0][0x360] ;  /* 0x0000d800ff007b82 */ /* 0x000e220000000800 */
[----:B------:R-:W1:Y:S07]  /*0030*/  S2R R2, SR_TID.Y ;  /* 0x0000000000027919 */ /* 0x000e6e0000002200 */
[----:B------:R-:W0:Y:S08]  /*0040*/  S2UR UR4, SR_CTAID.X ;  /* 0x00000000000479c3 */ /* 0x000e300000002500 */
[----:B------:R-:W1:Y:S08]  /*0050*/  S2UR UR5, SR_CTAID.Y ;  /* 0x00000000000579c3 */ /* 0x000e700000002600 */
[----:B------:R-:W1:Y:S01]  /*0060*/  LDC R5, c[0x0][0x364] ;  /* 0x0000d900ff057b82 */ /* 0x000e620000000800 */
[----:B0-----:R-:W-:-:S02]  /*0070*/  IMAD R0, R0, UR4, R3 ;  /* 0x0000000400007c24 */ /* 0x001fc4000f8e0203 */
[----:B-1----:R-:W-:-:S05]  /*0080*/  IMAD R5, R5, UR5, R2 ;  /* 0x0000000505057c24 */ /* 0x002fca000f8e0202 */
[----:B------:R-:W-:-:S04]  /*0090*/  VIMNMX.U32 R2, PT, PT, R0, R5, !PT ;  /* 0x0000000500027248 */ /* 0x000fc80007fe0000 */
[----:B------:R-:W-:-:S13]  /*00a0*/  ISETP.GT.U32.AND P0, PT, R2, 0x9, PT ;  /* 0x000000090200780c */ /* 0x000fda0003f04070 */
[----:B------:R-:W-:Y:S05]  /*00b0*/  @P0 EXIT ;  /* 0x000000000000094d */ /* 0x000fea0003800000 */
[----:B------:R-:W0:Y:S01]  /*00c0*/  LDC.64 R2, c[0x0][0x380] ;  /* 0x0000e000ff027b82 */ /* 0x000e220000000a00 */
[C---:B------:R-:W-:Y:S01]  /*00d0*/  IADD3 R4, PT, PT, -R0.reuse, 0x9, RZ ;  /* 0x0000000900047810 */ /* 0x040fe20007ffe1ff */
[----:B------:R-:W1:Y:S01]  /*00e0*/  LDCU.64 UR4, c[0x0][0x358] ;  /* 0x00006b00ff0477ac */ /* 0x000e620008000a00 */
[C---:B------:R-:W-:Y:S01]  /*00f0*/  IMAD R7, R0.reuse, R5, RZ ;  /* 0x0000000500077224 */ /* 0x040fe200078e02ff */
[----:B------:R-:W-:Y:S01]  /*0100*/  IADD3 R6, PT, PT, -R5, 0x9, RZ ;  /* 0x0000000905067810 */ /* 0x000fe20007ffe1ff */
[----:B------:R-:W-:Y:S02]  /*0110*/  IMAD R5, R0, 0xa, R5 ;  /* 0x0000000a00057824 */ /* 0x000fe400078e0205 */
[----:B------:R-:W-:-:S04]  /*0120*/  IMAD R7, R4, R7, RZ ;  /* 0x0000000704077224 */ /* 0x000fc800078e02ff */
[----:B------:R-:W-:Y:S02]  /*0130*/  IMAD R6, R6, R7, RZ ;  /* 0x0000000706067224 */ /* 0x000fe400078e02ff */
[----:B0-----:R-:W-:-:S03]  /*0140*/  IMAD.WIDE.U32 R2, R5, 0x4, R2 ;  /* 0x0000000405027825 */ /* 0x001fc600078e0002 */
[----:B------:R-:W-:-:S05]  /*0150*/  I2FP.F32.U32 R5, R6 ;  /* 0x0000000600057245 */ /* 0x000fca0000201000 */
[----:B-1----:R-:W-:Y:S01]  /*0160*/  STG.E desc[UR4][R2.64], R5 ;  /* 0x0000000502007986 */ /* 0x002fe2000c101904 */
[----:B------:R-:W-:Y:S05]  /*0170*/  EXIT ;  /* 0x000000000000794d */ /* 0x000fea0003800000 */
.L_x_25:
        /* <DEDUP_REMOVED lines=16> */
.L_x_28:


//--------------------- .nv.global.init           --------------------------
	.section	.nv.global.init,"aw",@progbits
.nv.global.init:
	.type		$str$1,@object
	.size		$str$1,($str - $str$1)
$str$1:
        /*0000*/ 	.byte	0x0a, 0x00
	.type		$str,@object
	.size		$str,(.L_0 - $str)
$str:
        /*0002*/ 	.byte	0x25, 0x2e, 0x32, 0x66, 0x20, 0x00
.L_0:


//--------------------- .nv.shared.reserved.0     --------------------------
	.section	.nv.shared.reserved.0,"aw",@nobits
	.weak		__nv_reservedSMEM_offset_0_alias
	.size		__nv_reservedSMEM_offset_0_alias, 0, 64
	.other		__nv_reservedSMEM_offset_0_alias,@"STO_CUDA_RESERVED_SHARED STV_DEFAULT"
__nv_reservedSMEM_offset_0_alias:
	.zero		0
	.zero		64


//--------------------- .nv.constant0._Z6updatePKfPf --------------------------
	.section	.nv.constant0._Z6updatePKfPf,"a",@progbits
	.sectionflags	@""
	.align	4
.nv.constant0._Z6updatePKfPf:
	.zero		912


//--------------------- .nv.constant0._Z5printPf  --------------------------
	.section	.nv.constant0._Z5printPf,"a",@progbits
	.sectionflags	@""
	.align	4
.nv.constant0._Z5printPf:
	.zero		904


//--------------------- .nv.constant0._Z6inidatPf --------------------------
	.section	.nv.constant0._Z6inidatPf,"a",@progbits
	.sectionflags	@""
	.align	4
.nv.constant0._Z6inidatPf:
	.zero		904


//--------------------- SYMBOLS --------------------------

	.type		.nv.reservedSmem.offset0,@object
	.size		.nv.reservedSmem.offset0,0x4
	.type		vprintf,@function
